	.headerflags	@"EF_CUDA_TEXMODE_UNIFIED EF_CUDA_64BIT_ADDRESS EF_CUDA_ACCELERATORS EF_CUDA_SM90 EF_CUDA_VIRTUAL_SM(EF_CUDA_SM90)"
	.elftype	@"ET_EXEC"


//--------------------- .nv.info                  --------------------------
	.section	.nv.info,"",@"SHT_CUDA_INFO"
	.align	4


	//----- nvinfo : EIATTR_REGCOUNT
	.align		4
        /*0000*/ 	.byte	0x04, 0x2f
        /*0002*/ 	.short	(.L_1 - .L_0)
	.align		4
.L_0:
        /*0004*/ 	.word	index@(triton_poi_fused_convolution_leaky_relu_27)
        /*0008*/ 	.word	0x0000001a


	//----- nvinfo : EIATTR_MIN_STACK_SIZE
	.align		4
.L_1:
        /*000c*/ 	.byte	0x04, 0x12
        /*000e*/ 	.short	(.L_3 - .L_2)
	.align		4
.L_2:
        /*0010*/ 	.word	index@(triton_poi_fused_convolution_leaky_relu_27)
        /*0014*/ 	.word	0x00000000


	//----- nvinfo : EIATTR_FRAME_SIZE
	.align		4
.L_3:
        /*0018*/ 	.byte	0x04, 0x11
        /*001a*/ 	.short	(.L_5 - .L_4)
	.align		4
.L_4:
        /*001c*/ 	.word	index@(triton_poi_fused_convolution_leaky_relu_27)
        /*0020*/ 	.word	0x00000000


	//----- nvinfo : EIATTR_MIN_STACK_SIZE
	.align		4
.L_5:
        /*0024*/ 	.byte	0x04, 0x12
        /*0026*/ 	.short	(.L_7 - .L_6)
	.align		4
.L_6:
        /*0028*/ 	.word	index@(triton_poi_fused_convolution_leaky_relu_27)
        /*002c*/ 	.word	0x00000000
.L_7:


//--------------------- .nv.info.triton_poi_fused_convolution_leaky_relu_27 --------------------------
	.section	.nv.info.triton_poi_fused_convolution_leaky_relu_27,"",@"SHT_CUDA_INFO"
	.sectionflags	@""
	.align	4


	//----- nvinfo : EIATTR_CUDA_API_VERSION
	.align		4
        /*0000*/ 	.byte	0x04, 0x37
        /*0002*/ 	.short	(.L_9 - .L_8)
.L_8:
        /*0004*/ 	.word	0x0000007c


	//----- nvinfo : EIATTR_KPARAM_INFO
	.align		4
.L_9:
        /*0008*/ 	.byte	0x04, 0x17
        /*000a*/ 	.short	(.L_11 - .L_10)
.L_10:
        /*000c*/ 	.word	0x00000000
        /*0010*/ 	.short	0x0005
        /*0012*/ 	.short	0x0024
        /*0014*/ 	.byte	0x00, 0xf0, 0x11, 0x00


	//----- nvinfo : EIATTR_KPARAM_INFO
	.align		4
.L_11:
        /*0018*/ 	.byte	0x04, 0x17
        /*001a*/ 	.short	(.L_13 - .L_12)
.L_12:
        /*001c*/ 	.word	0x00000000
        /*0020*/ 	.short	0x0004
        /*0022*/ 	.short	0x0020
        /*0024*/ 	.byte	0x00, 0xf0, 0x11, 0x00


	//----- nvinfo : EIATTR_KPARAM_INFO
	.align		4
.L_13:
        /*0028*/ 	.byte	0x04, 0x17
        /*002a*/ 	.short	(.L_15 - .L_14)
.L_14:
        /*002c*/ 	.word	0x00000000
        /*0030*/ 	.short	0x0003
        /*0032*/ 	.short	0x0018
        /*0034*/ 	.byte	0x00, 0xf4, 0x21, 0x00


	//----- nvinfo : EIATTR_KPARAM_INFO
	.align		4
.L_15:
        /*0038*/ 	.byte	0x04, 0x17
        /*003a*/ 	.short	(.L_17 - .L_16)
.L_16:
        /*003c*/ 	.word	0x00000000
        /*0040*/ 	.short	0x0002
        /*0042*/ 	.short	0x0010
        /*0044*/ 	.byte	0x00, 0xf4, 0x21, 0x00


	//----- nvinfo : EIATTR_KPARAM_INFO
	.align		4
.L_17:
        /*0048*/ 	.byte	0x04, 0x17
        /*004a*/ 	.short	(.L_19 - .L_18)
.L_18:
        /*004c*/ 	.word	0x00000000
        /*0050*/ 	.short	0x0001
        /*0052*/ 	.short	0x0008
        /*0054*/ 	.byte	0x00, 0xf4, 0x21, 0x00


	//----- nvinfo : EIATTR_KPARAM_INFO
	.align		4
.L_19:
        /*0058*/ 	.byte	0x04, 0x17
        /*005a*/ 	.short	(.L_21 - .L_20)
.L_20:
        /*005c*/ 	.word	0x00000000
        /*0060*/ 	.short	0x0000
        /*0062*/ 	.short	0x0000
        /*0064*/ 	.byte	0x00, 0xf4, 0x21, 0x00


	//----- nvinfo : EIATTR_SPARSE_MMA_MASK
	.align		4
.L_21:
        /*0068*/ 	.byte	0x03, 0x50
        /*006a*/ 	.short	0x0000


	//----- nvinfo : EIATTR_MAXREG_COUNT
	.align		4
        /*006c*/ 	.byte	0x03, 0x1b
        /*006e*/ 	.short	0x00ff


	//----- nvinfo : EIATTR_EXIT_INSTR_OFFSETS
	.align		4
        /*0070*/ 	.byte	0x04, 0x1c
        /*0072*/ 	.short	(.L_23 - .L_22)


	//   ....[0]....
.L_22:
        /*0074*/ 	.word	0x00000770


	//   ....[1]....
        /*0078*/ 	.word	0x000007c0


	//----- nvinfo : EIATTR_REQNTID
	.align		4
.L_23:
        /*007c*/ 	.byte	0x04, 0x10
        /*007e*/ 	.short	(.L_25 - .L_24)
.L_24:
        /*0080*/ 	.word	0x00000080
        /*0084*/ 	.word	0x00000001
        /*0088*/ 	.word	0x00000001


	//----- nvinfo : EIATTR_CBANK_PARAM_SIZE
	.align		4
.L_25:
        /*008c*/ 	.byte	0x03, 0x19
        /*008e*/ 	.short	0x0028


	//----- nvinfo : EIATTR_PARAM_CBANK
	.align		4
        /*0090*/ 	.byte	0x04, 0x0a
        /*0092*/ 	.short	(.L_27 - .L_26)
	.align		4
.L_26:
        /*0094*/ 	.word	index@(.nv.constant0.triton_poi_fused_convolution_leaky_relu_27)
        /*0098*/ 	.short	0x0210
        /*009a*/ 	.short	0x0028


	//----- nvinfo : EIATTR_SW_WAR
	.align		4
.L_27:
        /*009c*/ 	.byte	0x04, 0x36
        /*009e*/ 	.short	(.L_29 - .L_28)
.L_28:
        /*00a0*/ 	.word	0x00000008
.L_29:


//--------------------- .nv.callgraph             --------------------------
	.section	.nv.callgraph,"",@"SHT_CUDA_CALLGRAPH"
	.align	4
	.sectionentsize	8
	.align		4
        /*0000*/ 	.word	0x00000000
	.align		4
        /*0004*/ 	.word	0xffffffff
	.align		4
        /*0008*/ 	.word	0x00000000
	.align		4
        /*000c*/ 	.word	0xfffffffe
	.align		4
        /*0010*/ 	.word	0x00000000
	.align		4
        /*0014*/ 	.word	0xfffffffd
	.align		4
        /*0018*/ 	.word	0x00000000
	.align		4
        /*001c*/ 	.word	0xfffffffc


//--------------------- .text.triton_poi_fused_convolution_leaky_relu_27 --------------------------
	.section	.text.triton_poi_fused_convolution_leaky_relu_27,"ax",@progbits
	.sectionflags	@"SHF_BARRIERS=1"
	.align	128
        .global         triton_poi_fused_convolution_leaky_relu_27
        .type           triton_poi_fused_convolution_leaky_relu_27,@function
        .size           triton_poi_fused_convolution_leaky_relu_27,(.L_x_1 - triton_poi_fused_convolution_leaky_relu_27)
        .other          triton_poi_fused_convolution_leaky_relu_27,@"STO_CUDA_ENTRY STV_DEFAULT"
triton_poi_fused_convolution_leaky_relu_27:
.text.triton_poi_fused_convolution_leaky_relu_27:
[----:B------:R-:W0:Y:S01]  /*0000*/  LDC R1, c[0x0][0x28] ;  /* 0x00000a00ff017b82 */ /* 0x000e220000000800 */
[----:B------:R-:W1:Y:S07]  /*0010*/  S2R R2, SR_CTAID.X ;  /* 0x0000000000027919 */ /* 0x000e6e0000002500 */
[----:B------:R-:W2:Y:S01]  /*0020*/  LDC.64 R22, c[0x0][0x218] ;  /* 0x00008600ff167b82 */ /* 0x000ea20000000a00 */
[----:B------:R-:W-:Y:S02]  /*0030*/  CS2R R6, SRZ ;  /* 0x0000000000067805 */ /* 0x000fe4000001ff00 */
[----:B------:R-:W-:Y:S01]  /*0040*/  CS2R R8, SRZ ;  /* 0x0000000000087805 */ /* 0x000fe2000001ff00 */
[----:B------:R-:W3:Y:S01]  /*0050*/  S2R R0, SR_TID.X ;  /* 0x0000000000007919 */ /* 0x000ee20000002100 */
[----:B------:R-:W-:Y:S01]  /*0060*/  CS2R R10, SRZ ;  /* 0x00000000000a7805 */ /* 0x000fe2000001ff00 */
[----:B------:R-:W-:Y:S01]  /*0070*/  ULDC.64 UR6, c[0x0][0x208] ;  /* 0x0000820000067ab9 */ /* 0x000fe20000000a00 */
[----:B------:R-:W4:Y:S01]  /*0080*/  S2R R3, SR_CTAID.Y ;  /* 0x0000000000037919 */ /* 0x000f220000002600 */
[----:B------:R-:W5:Y:S01]  /*0090*/  LDC.64 R18, c[0x0][0x210] ;  /* 0x00008400ff127b82 */ /* 0x000f620000000a00 */
[----:B------:R-:W-:-:S07]  /*00a0*/  CS2R R14, SRZ ;  /* 0x00000000000e7805 */ /* 0x000fce000001ff00 */
[----:B------:R-:W2:Y:S01]  /*00b0*/  S2UR UR5, SR_CgaCtaId ;  /* 0x00000000000579c3 */ /* 0x000ea20000008800 */
[----:B------:R-:W-:Y:S01]  /*00c0*/  UMOV UR4, 0x400 ;  /* 0x0000040000047882 */ /* 0x000fe20000000000 */
[----:B------:R-:W-:Y:S01]  /*00d0*/  ULDC.64 UR8, c[0x0][0x220] ;  /* 0x0000880000087ab9 */ /* 0x000fe20000000a00 */
[----:B-1----:R-:W-:Y:S01]  /*00e0*/  IMAD.SHL.U32 R2, R2, 0x4, RZ ;  /* 0x0000000402027824 */ /* 0x002fe200078e00ff */
[----:B---3--:R-:W-:-:S03]  /*00f0*/  LOP3.LUT R4, R0, 0x7f, RZ, 0xc0, !PT ;  /* 0x0000007f00047812 */ /* 0x008fc600078ec0ff */
[C---:B--2---:R-:W-:Y:S01]  /*0100*/  IMAD.WIDE R22, R2.reuse, 0x4, R22 ;  /* 0x0000000402167825 */ /* 0x044fe200078e0216 */
[----:B------:R-:W-:Y:S02]  /*0110*/  ISETP.GE.AND P0, PT, R2, 0x200, PT ;  /* 0x000002000200780c */ /* 0x000fe40003f06270 */
[----:B----4-:R-:W-:Y:S02]  /*0120*/  PRMT R13, R4, 0x6540, R3 ;  /* 0x00006540040d7816 */ /* 0x010fe40000000003 */
[----:B------:R-:W-:Y:S02]  /*0130*/  CS2R R4, SRZ ;  /* 0x0000000000047805 */ /* 0x000fe4000001ff00 */
[C---:B------:R-:W-:Y:S01]  /*0140*/  ISETP.LT.AND P1, PT, R13.reuse, 0x100, !P0 ;  /* 0x000001000d00780c */ /* 0x040fe20004721270 */
[C---:B------:R-:W-:Y:S01]  /*0150*/  IMAD R16, R13.reuse, 0x200, R2 ;  /* 0x000002000d107824 */ /* 0x040fe200078e0202 */
[----:B------:R-:W-:-:S03]  /*0160*/  LOP3.LUT R13, R13, 0x80, RZ, 0xfc, !PT ;  /* 0x000000800d0d7812 */ /* 0x000fc600078efcff */
[----:B-----5:R-:W-:Y:S02]  /*0170*/  IMAD.WIDE R20, R16, 0x4, R18 ;  /* 0x0000000410147825 */ /* 0x020fe400078e0212 */
[----:B------:R-:W2:Y:S01]  /*0180*/  @!P0 LDG.E.EL.128 R4, desc[UR6][R22.64] ;  /* 0x0000000616048981 */ /* 0x000ea2000c2e1d00 */
[----:B------:R-:W-:-:S05]  /*0190*/  ISETP.LT.AND P0, PT, R13, 0x100, !P0 ;  /* 0x000001000d00780c */ /* 0x000fca0004701270 */
[----:B------:R1:W2:Y:S01]  /*01a0*/  @P1 LDG.E.EL.128 R8, desc[UR6][R20.64] ;  /* 0x0000000614081981 */ /* 0x0002a2000c2e1d00 */
[----:B------:R-:W-:Y:S01]  /*01b0*/  IMAD R17, R13, 0x200, R2 ;  /* 0x000002000d117824 */ /* 0x000fe200078e0202 */
[----:B------:R-:W-:-:S03]  /*01c0*/  CS2R R12, SRZ ;  /* 0x00000000000c7805 */ /* 0x000fc6000001ff00 */
[----:B------:R-:W-:-:S05]  /*01d0*/  IMAD.WIDE R18, R17, 0x4, R18 ;  /* 0x0000000411127825 */ /* 0x000fca00078e0212 */
[----:B------:R3:W4:Y:S01]  /*01e0*/  @P0 LDG.E.EL.128 R12, desc[UR6][R18.64] ;  /* 0x00000006120c0981 */ /* 0x000722000c2e1d00 */
[----:B0-----:R-:W-:Y:S01]  /*01f0*/  UPRMT UR4, UR5, 0x654, UR4 ;  /* 0x0000065405047896 */ /* 0x001fe20008000004 */
[----:B-1----:R-:W-:Y:S02]  /*0200*/  LOP3.LUT R20, R0, 0x7f, RZ, 0xc0, !PT ;  /* 0x0000007f00147812 */ /* 0x002fe400078ec0ff */
[----:B--2---:R-:W-:Y:S01]  /*0210*/  FSETP.GT.AND P2, PT, R10, -R6, PT ;  /* 0x800000060a00720b */ /* 0x004fe20003f44000 */
[----:B---3--:R-:W-:Y:S01]  /*0220*/  FADD R19, R6, R10 ;  /* 0x0000000a06137221 */ /* 0x008fe20000000000 */
[----:B------:R-:W-:Y:S01]  /*0230*/  FSETP.GT.AND P3, PT, R11, -R7, PT ;  /* 0x800000070b00720b */ /* 0x000fe20003f64000 */
[----:B------:R-:W-:Y:S01]  /*0240*/  FADD R23, R7, R11 ;  /* 0x0000000b07177221 */ /* 0x000fe20000000000 */
[----:B------:R-:W-:Y:S01]  /*0250*/  FSETP.GT.AND P5, PT, R8, -R4, PT ;  /* 0x800000040800720b */ /* 0x000fe20003fa4000 */
[----:B------:R-:W-:Y:S01]  /*0260*/  FADD R21, R4, R8 ;  /* 0x0000000804157221 */ /* 0x000fe20000000000 */
[----:B------:R-:W-:Y:S01]  /*0270*/  FSETP.GT.AND P4, PT, R9, -R5, PT ;  /* 0x800000050900720b */ /* 0x000fe20003f84000 */
[----:B------:R-:W-:Y:S01]  /*0280*/  FADD R9, R5, R9 ;  /* 0x0000000905097221 */ /* 0x000fe20000000000 */
[----:B------:R-:W-:-:S02]  /*0290*/  SEL R11, RZ, 0x1, !P5 ;  /* 0x00000001ff0b7807 */ /* 0x000fc40006800000 */
[----:B------:R-:W-:Y:S02]  /*02a0*/  SEL R10, RZ, 0x1, !P4 ;  /* 0x00000001ff0a7807 */ /* 0x000fe40006000000 */
[----:B------:R-:W-:Y:S01]  /*02b0*/  LEA R8, R20, UR4, 0x2 ;  /* 0x0000000414087c11 */ /* 0x000fe2000f8e10ff */
[----:B------:R-:W-:Y:S01]  /*02c0*/  @!P2 FMUL R19, R19, 0.20000000298023223877 ;  /* 0x3e4ccccd1313a820 */ /* 0x000fe20000400000 */
[----:B------:R-:W-:Y:S01]  /*02d0*/  PRMT R18, R11, 0x3340, R10 ;  /* 0x000033400b127816 */ /* 0x000fe2000000000a */
[----:B------:R-:W-:Y:S01]  /*02e0*/  @!P3 FMUL R23, R23, 0.20000000298023223877 ;  /* 0x3e4ccccd1717b820 */ /* 0x000fe20000400000 */
[----:B------:R-:W-:Y:S01]  /*02f0*/  SEL R11, RZ, 0x1, !P2 ;  /* 0x00000001ff0b7807 */ /* 0x000fe20005000000 */
[----:B------:R-:W-:Y:S01]  /*0300*/  @!P5 FMUL R21, R21, 0.20000000298023223877 ;  /* 0x3e4ccccd1515d820 */ /* 0x000fe20000400000 */
[----:B------:R-:W-:Y:S01]  /*0310*/  SEL R10, RZ, 0x1, !P3 ;  /* 0x00000001ff0a7807 */ /* 0x000fe20005800000 */
[----:B------:R-:W-:Y:S01]  /*0320*/  @!P4 FMUL R9, R9, 0.20000000298023223877 ;  /* 0x3e4ccccd0909c820 */ /* 0x000fe20000400000 */
[----:B----4-:R-:W-:Y:S01]  /*0330*/  FSETP.GT.AND P2, PT, R15, -R7, PT ;  /* 0x800000070f00720b */ /* 0x010fe20003f44000 */
[----:B------:R-:W-:Y:S01]  /*0340*/  FADD R7, R7, R15 ;  /* 0x0000000f07077221 */ /* 0x000fe20000000000 */
[----:B------:R-:W-:Y:S01]  /*0350*/  FSETP.GT.AND P3, PT, R14, -R6, PT ;  /* 0x800000060e00720b */ /* 0x000fe20003f64000 */
[----:B------:R0:W-:Y:S01]  /*0360*/  STS [R8], R21 ;  /* 0x0000001508007388 */ /* 0x0001e20000000800 */
[----:B------:R-:W-:-:S02]  /*0370*/  FSETP.GT.AND P5, PT, R12, -R4, PT ;  /* 0x800000040c00720b */ /* 0x000fc40003fa4000 */
[----:B------:R-:W-:Y:S01]  /*0380*/  FSETP.GT.AND P4, PT, R13, -R5, PT ;  /* 0x800000050d00720b */ /* 0x000fe20003f84000 */
[----:B------:R1:W-:Y:S01]  /*0390*/  STS [R8+0x410], R9 ;  /* 0x0004100908007388 */ /* 0x0003e20000000800 */
[----:B------:R-:W-:Y:S01]  /*03a0*/  FADD R5, R5, R13 ;  /* 0x0000000d05057221 */ /* 0x000fe20000000000 */
[----:B------:R-:W-:Y:S02]  /*03b0*/  SEL R15, RZ, 0x1, !P5 ;  /* 0x00000001ff0f7807 */ /* 0x000fe40006800000 */
[----:B------:R-:W-:Y:S01]  /*03c0*/  SEL R13, RZ, 0x1, !P3 ;  /* 0x00000001ff0d7807 */ /* 0x000fe20005800000 */
[----:B------:R2:W-:Y:S01]  /*03d0*/  STS [R8+0x820], R19 ;  /* 0x0008201308007388 */ /* 0x0005e20000000800 */
[----:B0-----:R-:W-:Y:S01]  /*03e0*/  FADD R21, R4, R12 ;  /* 0x0000000c04157221 */ /* 0x001fe20000000000 */
[----:B------:R-:W-:Y:S01]  /*03f0*/  SEL R4, RZ, 0x1, !P2 ;  /* 0x00000001ff047807 */ /* 0x000fe20005000000 */
[----:B------:R-:W-:Y:S01]  /*0400*/  @!P2 FMUL R7, R7, 0.20000000298023223877 ;  /* 0x3e4ccccd0707a820 */ /* 0x000fe20000400000 */
[----:B------:R-:W-:Y:S01]  /*0410*/  PRMT R11, R11, 0x3340, R10 ;  /* 0x000033400b0b7816 */ /* 0x000fe2000000000a */
[----:B-1----:R-:W-:Y:S01]  /*0420*/  FADD R9, R6, R14 ;  /* 0x0000000e06097221 */ /* 0x002fe20000000000 */
[----:B------:R-:W-:Y:S01]  /*0430*/  SEL R6, RZ, 0x1, !P4 ;  /* 0x00000001ff067807 */ /* 0x000fe20006000000 */
[----:B------:R-:W-:Y:S01]  /*0440*/  @!P5 FMUL R21, R21, 0.20000000298023223877 ;  /* 0x3e4ccccd1515d820 */ /* 0x000fe20000400000 */
[----:B------:R-:W-:Y:S01]  /*0450*/  IADD3 R14, P2, R16, UR8, RZ ;  /* 0x00000008100e7c10 */ /* 0x000fe2000ff5e0ff */
[----:B------:R-:W-:Y:S01]  /*0460*/  @!P3 FMUL R9, R9, 0.20000000298023223877 ;  /* 0x3e4ccccd0909b820 */ /* 0x000fe20000400000 */
[----:B--2---:R-:W-:Y:S01]  /*0470*/  PRMT R19, R15, 0x3340, R6 ;  /* 0x000033400f137816 */ /* 0x004fe20000000006 */
[----:B------:R-:W-:Y:S01]  /*0480*/  @!P4 FMUL R5, R5, 0.20000000298023223877 ;  /* 0x3e4ccccd0505c820 */ /* 0x000fe20000400000 */
[----:B------:R-:W-:Y:S01]  /*0490*/  PRMT R4, R13, 0x3340, R4 ;  /* 0x000033400d047816 */ /* 0x000fe20000000004 */
[----:B------:R-:W-:Y:S01]  /*04a0*/  STS [R8+0xc30], R23 ;  /* 0x000c301708007388 */ /* 0x000fe20000000800 */
[----:B------:R-:W-:Y:S01]  /*04b0*/  IADD3 R12, P3, R17, UR8, RZ ;  /* 0x00000008110c7c10 */ /* 0x000fe2000ff7e0ff */
[----:B------:R-:W-:Y:S01]  /*04c0*/  IMAD.SHL.U32 R10, R0, 0x4, RZ ;  /* 0x00000004000a7824 */ /* 0x000fe200078e00ff */
[----:B------:R-:W-:Y:S01]  /*04d0*/  PRMT R11, R18, 0x5410, R11 ;  /* 0x00005410120b7816 */ /* 0x000fe2000000000b */
[----:B------:R-:W-:Y:S01]  /*04e0*/  STS [R8+0x200], R21 ;  /* 0x0002001508007388 */ /* 0x000fe20000000800 */
[----:B------:R-:W-:-:S02]  /*04f0*/  LEA.HI.X.SX32 R15, R16, UR9, 0x1, P2 ;  /* 0x00000009100f7c11 */ /* 0x000fc400090f0eff */
[----:B------:R-:W-:Y:S01]  /*0500*/  LEA.HI.X.SX32 R13, R17, UR9, 0x1, P3 ;  /* 0x00000009110d7c11 */ /* 0x000fe200098f0eff */
[----:B------:R0:W-:Y:S01]  /*0510*/  STS [R8+0x610], R5 ;  /* 0x0006100508007388 */ /* 0x0001e20000000800 */
[----:B------:R-:W-:Y:S02]  /*0520*/  PRMT R19, R19, 0x5410, R4 ;  /* 0x0000541013137816 */ /* 0x000fe40000000004 */
[----:B------:R-:W-:Y:S01]  /*0530*/  LOP3.LUT R10, R10, 0x1fc, RZ, 0xc0, !PT ;  /* 0x000001fc0a0a7812 */ /* 0x000fe200078ec0ff */
[----:B------:R-:W-:Y:S04]  /*0540*/  @P1 STG.E desc[UR6][R14.64], R11 ;  /* 0x0000000b0e001986 */ /* 0x000fe8000c101906 */
[----:B------:R-:W-:Y:S01]  /*0550*/  STS [R8+0xa20], R9 ;  /* 0x000a200908007388 */ /* 0x000fe20000000800 */
[----:B0-----:R-:W-:-:S03]  /*0560*/  SHF.R.U32.HI R5, RZ, 0x2, R0 ;  /* 0x00000002ff057819 */ /* 0x001fc60000011600 */
[----:B------:R0:W-:Y:S01]  /*0570*/  STS [R8+0xe30], R7 ;  /* 0x000e300708007388 */ /* 0x0001e20000000800 */
[----:B------:R-:W-:-:S03]  /*0580*/  LOP3.LUT R5, R5, 0x10, RZ, 0xc0, !PT ;  /* 0x0000001005057812 */ /* 0x000fc600078ec0ff */
[----:B------:R1:W-:Y:S02]  /*0590*/  @P0 STG.E desc[UR6][R12.64], R19 ;  /* 0x000000130c000986 */ /* 0x0003e4000c101906 */
[----:B------:R-:W-:Y:S02]  /*05a0*/  VIADD R5, R5, UR4 ;  /* 0x0000000405057c36 */ /* 0x000fe40008000000 */
[----:B0-----:R-:W-:Y:S01]  /*05b0*/  IMAD.SHL.U32 R8, R0, 0x4, RZ ;  /* 0x0000000400087824 */ /* 0x001fe200078e00ff */
[----:B------:R-:W-:Y:S01]  /*05c0*/  SHF.R.U32.HI R0, RZ, 0x6, R0 ;  /* 0x00000006ff007819 */ /* 0x000fe20000011600 */
[----:B------:R-:W-:Y:S01]  /*05d0*/  IMAD R5, R10, 0x4, R5 ;  /* 0x000000040a057824 */ /* 0x000fe200078e0205 */
[----:B------:R-:W-:Y:S02]  /*05e0*/  BAR.SYNC.DEFER_BLOCKING 0x0 ;  /* 0x0000000000007b1d */ /* 0x000fe40000010000 */
[----:B------:R-:W-:Y:S02]  /*05f0*/  LOP3.LUT R8, R8, 0xfc, RZ, 0xc0, !PT ;  /* 0x000000fc08087812 */ /* 0x000fe400078ec0ff */
[----:B------:R-:W-:-:S02]  /*0600*/  SGXT.U32 R11, R0, 0x1 ;  /* 0x00000001000b781a */ /* 0x000fc40000000000 */
[----:B------:R-:W-:Y:S02]  /*0610*/  PRMT R3, R8, 0x6540, R3 ;  /* 0x0000654008037816 */ /* 0x000fe40000000003 */
[----:B------:R-:W0:Y:S01]  /*0620*/  LDC.64 R8, c[0x0][0x228] ;  /* 0x00008a00ff087b82 */ /* 0x000e220000000a00 */
[----:B------:R-:W-:Y:S02]  /*0630*/  LOP3.LUT R11, R2, R11, RZ, 0xfc, !PT ;  /* 0x0000000b020b7212 */ /* 0x000fe400078efcff */
[----:B------:R-:W-:Y:S02]  /*0640*/  SHF.R.S32.HI R16, RZ, 0x1f, R3 ;  /* 0x0000001fff107819 */ /* 0x000fe40000011403 */
[----:B------:R-:W-:Y:S02]  /*0650*/  LOP3.LUT R2, R10, 0x200, RZ, 0xfc, !PT ;  /* 0x000002000a027812 */ /* 0x000fe400078efcff */
[----:B------:R-:W-:Y:S02]  /*0660*/  LEA.HI R16, R16, R3, RZ, 0x6 ;  /* 0x0000000310107211 */ /* 0x000fe400078f30ff */
[----:B------:R-:W-:-:S02]  /*0670*/  ISETP.GE.AND P0, PT, R3, 0x100, PT ;  /* 0x000001000300780c */ /* 0x000fc40003f06270 */
[C---:B-1----:R-:W-:Y:S01]  /*0680*/  LOP3.LUT R12, R16.reuse, 0xffffffc0, RZ, 0xc0, !PT ;  /* 0xffffffc0100c7812 */ /* 0x042fe200078ec0ff */
[----:B------:R-:W-:Y:S01]  /*0690*/  IMAD.SHL.U32 R0, R16, 0x200, RZ ;  /* 0x0000020010007824 */ /* 0x000fe200078e00ff */
[----:B------:R-:W-:Y:S02]  /*06a0*/  SHF.R.U32.HI R2, RZ, 0x4, R2 ;  /* 0x00000004ff027819 */ /* 0x000fe40000011602 */
[----:B------:R-:W-:Y:S01]  /*06b0*/  ISETP.LT.AND P1, PT, R11, 0x200, !P0 ;  /* 0x000002000b00780c */ /* 0x000fe20004721270 */
[----:B------:R-:W1:Y:S01]  /*06c0*/  LDS.128 R4, [R5] ;  /* 0x0000000005047984 */ /* 0x000e620000000c00 */
[----:B------:R-:W-:Y:S02]  /*06d0*/  LOP3.LUT R0, R0, 0xffff8000, RZ, 0xc0, !PT ;  /* 0xffff800000007812 */ /* 0x000fe400078ec0ff */
[----:B------:R-:W-:Y:S02]  /*06e0*/  LOP3.LUT R2, R2, 0x30, RZ, 0xc0, !PT ;  /* 0x0000003002027812 */ /* 0x000fe400078ec0ff */
[----:B------:R-:W-:-:S02]  /*06f0*/  IADD3 R12, R0, R3, -R12 ;  /* 0x00000003000c7210 */ /* 0x000fc40007ffe80c */
[----:B------:R-:W-:-:S03]  /*0700*/  LOP3.LUT R0, R11, 0x2, RZ, 0xfc, !PT ;  /* 0x000000020b007812 */ /* 0x000fc600078efcff */
[----:B------:R-:W-:Y:S01]  /*0710*/  IMAD R3, R11, 0x40, R12 ;  /* 0x000000400b037824 */ /* 0x000fe200078e020c */
[----:B------:R-:W-:Y:S01]  /*0720*/  ISETP.LT.AND P0, PT, R0, 0x200, !P0 ;  /* 0x000002000000780c */ /* 0x000fe20004701270 */
[----:B------:R-:W-:Y:S02]  /*0730*/  VIADD R11, R2, UR4 ;  /* 0x00000004020b7c36 */ /* 0x000fe40008000000 */
[----:B0-----:R-:W-:-:S04]  /*0740*/  IMAD.WIDE R2, R3, 0x4, R8 ;  /* 0x0000000403027825 */ /* 0x001fc800078e0208 */
[----:B------:R-:W-:Y:S01]  /*0750*/  IMAD R11, R10, 0x4, R11 ;  /* 0x000000040a0b7824 */ /* 0x000fe200078e020b */
[----:B-1----:R0:W-:Y:S05]  /*0760*/  @P1 STG.E.128 desc[UR6][R2.64], R4 ;  /* 0x0000000402001986 */ /* 0x0021ea000c101d06 */
[----:B0-----:R-:W-:Y:S05]  /*0770*/  @!P0 EXIT ;  /* 0x000000000000894d */ /* 0x001fea0003800000 */
[----:B0-----:R-:W0:Y:S01]  /*0780*/  LDS.128 R4, [R11+0x800] ;  /* 0x000800000b047984 */ /* 0x001e220000000c00 */
[----:B------:R-:W-:-:S04]  /*0790*/  IMAD R3, R0, 0x40, R12 ;  /* 0x0000004000037824 */ /* 0x000fc800078e020c */
[----:B------:R-:W-:-:S05]  /*07a0*/  IMAD.WIDE R8, R3, 0x4, R8 ;  /* 0x0000000403087825 */ /* 0x000fca00078e0208 */
[----:B0-----:R-:W-:Y:S01]  /*07b0*/  STG.E.128 desc[UR6][R8.64], R4 ;  /* 0x0000000408007986 */ /* 0x001fe2000c101d06 */
[----:B------:R-:W-:Y:S05]  /*07c0*/  EXIT ;  /* 0x000000000000794d */ /* 0x000fea0003800000 */
.L_x_0:
[----:B------:R-:W-:-:S00]  /*07d0*/  BRA `(.L_x_0) ;  /* 0xfffffffc00fc7947 */ /* 0x000fc0000383ffff */
[----:B------:R-:W-:-:S00]  /*07e0*/  NOP ;  /* 0x0000000000007918 */ /* 0x000fc00000000000 */
        /* <DEDUP_REMOVED lines=9> */
.L_x_1:


//--------------------- .nv.shared.triton_poi_fused_convolution_leaky_relu_27 --------------------------
	.section	.nv.shared.triton_poi_fused_convolution_leaky_relu_27,"aw",@nobits
	.sectionflags	@""
	.align	16
	.zero		1024


//--------------------- .nv.constant0.triton_poi_fused_convolution_leaky_relu_27 --------------------------
	.section	.nv.constant0.triton_poi_fused_convolution_leaky_relu_27,"a",@progbits
	.sectionflags	@""
	.align	4
.nv.constant0.triton_poi_fused_convolution_leaky_relu_27:
	.zero		568
